	.headerflags	@"EF_CUDA_TEXMODE_UNIFIED EF_CUDA_64BIT_ADDRESS EF_CUDA_ACCELERATORS EF_CUDA_SM90 EF_CUDA_VIRTUAL_SM(EF_CUDA_SM90)"
	.elftype	@"ET_EXEC"


//--------------------- .nv.info                  --------------------------
	.section	.nv.info,"",@"SHT_CUDA_INFO"
	.align	4


	//----- nvinfo : EIATTR_REGCOUNT
	.align		4
        /*0000*/ 	.byte	0x04, 0x2f
        /*0002*/ 	.short	(.L_3 - .L_2)
	.align		4
.L_2:
        /*0004*/ 	.word	index@(triton_poi_fused__native_batch_norm_legit_no_training_add_convolution_relu_16)
        /*0008*/ 	.word	0x00000020


	//----- nvinfo : EIATTR_MIN_STACK_SIZE
	.align		4
.L_3:
        /*000c*/ 	.byte	0x04, 0x12
        /*000e*/ 	.short	(.L_5 - .L_4)
	.align		4
.L_4:
        /*0010*/ 	.word	index@(triton_poi_fused__native_batch_norm_legit_no_training_add_convolution_relu_16)
        /*0014*/ 	.word	0x00000000


	//----- nvinfo : EIATTR_FRAME_SIZE
	.align		4
.L_5:
        /*0018*/ 	.byte	0x04, 0x11
        /*001a*/ 	.short	(.L_7 - .L_6)
	.align		4
.L_6:
        /*001c*/ 	.word	index@(triton_poi_fused__native_batch_norm_legit_no_training_add_convolution_relu_16)
        /*0020*/ 	.word	0x00000000


	//----- nvinfo : EIATTR_MIN_STACK_SIZE
	.align		4
.L_7:
        /*0024*/ 	.byte	0x04, 0x12
        /*0026*/ 	.short	(.L_9 - .L_8)
	.align		4
.L_8:
        /*0028*/ 	.word	index@(triton_poi_fused__native_batch_norm_legit_no_training_add_convolution_relu_16)
        /*002c*/ 	.word	0x00000000
.L_9:


//--------------------- .nv.info.triton_poi_fused__native_batch_norm_legit_no_training_add_convolution_relu_16 --------------------------
	.section	.nv.info.triton_poi_fused__native_batch_norm_legit_no_training_add_convolution_relu_16,"",@"SHT_CUDA_INFO"
	.sectionflags	@""
	.align	4


	//----- nvinfo : EIATTR_CUDA_API_VERSION
	.align		4
        /*0000*/ 	.byte	0x04, 0x37
        /*0002*/ 	.short	(.L_11 - .L_10)
.L_10:
        /*0004*/ 	.word	0x0000007c


	//----- nvinfo : EIATTR_KPARAM_INFO
	.align		4
.L_11:
        /*0008*/ 	.byte	0x04, 0x17
        /*000a*/ 	.short	(.L_13 - .L_12)
.L_12:
        /*000c*/ 	.word	0x00000000
        /*0010*/ 	.short	0x000e
        /*0012*/ 	.short	0x0070
        /*0014*/ 	.byte	0x00, 0xf0, 0x11, 0x00


	//----- nvinfo : EIATTR_KPARAM_INFO
	.align		4
.L_13:
        /*0018*/ 	.byte	0x04, 0x17
        /*001a*/ 	.short	(.L_15 - .L_14)
.L_14:
        /*001c*/ 	.word	0x00000000
        /*0020*/ 	.short	0x000d
        /*0022*/ 	.short	0x0068
        /*0024*/ 	.byte	0x00, 0xf4, 0x21, 0x00


	//----- nvinfo : EIATTR_KPARAM_INFO
	.align		4
.L_15:
        /*0028*/ 	.byte	0x04, 0x17
        /*002a*/ 	.short	(.L_17 - .L_16)
.L_16:
        /*002c*/ 	.word	0x00000000
        /*0030*/ 	.short	0x000c
        /*0032*/ 	.short	0x0060
        /*0034*/ 	.byte	0x00, 0xf4, 0x21, 0x00


	//----- nvinfo : EIATTR_KPARAM_INFO
	.align		4
.L_17:
        /*0038*/ 	.byte	0x04, 0x17
        /*003a*/ 	.short	(.L_19 - .L_18)
.L_18:
        /*003c*/ 	.word	0x00000000
        /*0040*/ 	.short	0x000b
        /*0042*/ 	.short	0x0058
        /*0044*/ 	.byte	0x00, 0xf4, 0x21, 0x00


	//----- nvinfo : EIATTR_KPARAM_INFO
	.align		4
.L_19:
        /*0048*/ 	.byte	0x04, 0x17
        /*004a*/ 	.short	(.L_21 - .L_20)
.L_20:
        /*004c*/ 	.word	0x00000000
        /*0050*/ 	.short	0x000a
        /*0052*/ 	.short	0x0050
        /*0054*/ 	.byte	0x00, 0xf4, 0x21, 0x00


	//----- nvinfo : EIATTR_KPARAM_INFO
	.align		4
.L_21:
        /*0058*/ 	.byte	0x04, 0x17
        /*005a*/ 	.short	(.L_23 - .L_22)
.L_22:
        /*005c*/ 	.word	0x00000000
        /*0060*/ 	.short	0x0009
        /*0062*/ 	.short	0x0048
        /*0064*/ 	.byte	0x00, 0xf4, 0x21, 0x00


	//----- nvinfo : EIATTR_KPARAM_INFO
	.align		4
.L_23:
        /*0068*/ 	.byte	0x04, 0x17
        /*006a*/ 	.short	(.L_25 - .L_24)
.L_24:
        /*006c*/ 	.word	0x00000000
        /*0070*/ 	.short	0x0008
        /*0072*/ 	.short	0x0040
        /*0074*/ 	.byte	0x00, 0xf4, 0x21, 0x00


	//----- nvinfo : EIATTR_KPARAM_INFO
	.align		4
.L_25:
        /*0078*/ 	.byte	0x04, 0x17
        /*007a*/ 	.short	(.L_27 - .L_26)
.L_26:
        /*007c*/ 	.word	0x00000000
        /*0080*/ 	.short	0x0007
        /*0082*/ 	.short	0x0038
        /*0084*/ 	.byte	0x00, 0xf4, 0x21, 0x00


	//----- nvinfo : EIATTR_KPARAM_INFO
	.align		4
.L_27:
        /*0088*/ 	.byte	0x04, 0x17
        /*008a*/ 	.short	(.L_29 - .L_28)
.L_28:
        /*008c*/ 	.word	0x00000000
        /*0090*/ 	.short	0x0006
        /*0092*/ 	.short	0x0030
        /*0094*/ 	.byte	0x00, 0xf4, 0x21, 0x00


	//----- nvinfo : EIATTR_KPARAM_INFO
	.align		4
.L_29:
        /*0098*/ 	.byte	0x04, 0x17
        /*009a*/ 	.short	(.L_31 - .L_30)
.L_30:
        /*009c*/ 	.word	0x00000000
        /*00a0*/ 	.short	0x0005
        /*00a2*/ 	.short	0x0028
        /*00a4*/ 	.byte	0x00, 0xf4, 0x21, 0x00


	//----- nvinfo : EIATTR_KPARAM_INFO
	.align		4
.L_31:
        /*00a8*/ 	.byte	0x04, 0x17
        /*00aa*/ 	.short	(.L_33 - .L_32)
.L_32:
        /*00ac*/ 	.word	0x00000000
        /*00b0*/ 	.short	0x0004
        /*00b2*/ 	.short	0x0020
        /*00b4*/ 	.byte	0x00, 0xf4, 0x21, 0x00


	//----- nvinfo : EIATTR_KPARAM_INFO
	.align		4
.L_33:
        /*00b8*/ 	.byte	0x04, 0x17
        /*00ba*/ 	.short	(.L_35 - .L_34)
.L_34:
        /*00bc*/ 	.word	0x00000000
        /*00c0*/ 	.short	0x0003
        /*00c2*/ 	.short	0x0018
        /*00c4*/ 	.byte	0x00, 0xf4, 0x21, 0x00


	//----- nvinfo : EIATTR_KPARAM_INFO
	.align		4
.L_35:
        /*00c8*/ 	.byte	0x04, 0x17
        /*00ca*/ 	.short	(.L_37 - .L_36)
.L_36:
        /*00cc*/ 	.word	0x00000000
        /*00d0*/ 	.short	0x0002
        /*00d2*/ 	.short	0x0010
        /*00d4*/ 	.byte	0x00, 0xf4, 0x21, 0x00


	//----- nvinfo : EIATTR_KPARAM_INFO
	.align		4
.L_37:
        /*00d8*/ 	.byte	0x04, 0x17
        /*00da*/ 	.short	(.L_39 - .L_38)
.L_38:
        /*00dc*/ 	.word	0x00000000
        /*00e0*/ 	.short	0x0001
        /*00e2*/ 	.short	0x0008
        /*00e4*/ 	.byte	0x00, 0xf4, 0x21, 0x00


	//----- nvinfo : EIATTR_KPARAM_INFO
	.align		4
.L_39:
        /*00e8*/ 	.byte	0x04, 0x17
        /*00ea*/ 	.short	(.L_41 - .L_40)
.L_40:
        /*00ec*/ 	.word	0x00000000
        /*00f0*/ 	.short	0x0000
        /*00f2*/ 	.short	0x0000
        /*00f4*/ 	.byte	0x00, 0xf4, 0x21, 0x00


	//----- nvinfo : EIATTR_SPARSE_MMA_MASK
	.align		4
.L_41:
        /*00f8*/ 	.byte	0x03, 0x50
        /*00fa*/ 	.short	0x0000


	//----- nvinfo : EIATTR_MAXREG_COUNT
	.align		4
        /*00fc*/ 	.byte	0x03, 0x1b
        /*00fe*/ 	.short	0x00ff


	//----- nvinfo : EIATTR_EXIT_INSTR_OFFSETS
	.align		4
        /*0100*/ 	.byte	0x04, 0x1c
        /*0102*/ 	.short	(.L_43 - .L_42)


	//   ....[0]....
.L_42:
        /*0104*/ 	.word	0x00000590


	//----- nvinfo : EIATTR_REQNTID
	.align		4
.L_43:
        /*0108*/ 	.byte	0x04, 0x10
        /*010a*/ 	.short	(.L_45 - .L_44)
.L_44:
        /*010c*/ 	.word	0x00000080
        /*0110*/ 	.word	0x00000001
        /*0114*/ 	.word	0x00000001


	//----- nvinfo : EIATTR_CBANK_PARAM_SIZE
	.align		4
.L_45:
        /*0118*/ 	.byte	0x03, 0x19
        /*011a*/ 	.short	0x0074


	//----- nvinfo : EIATTR_PARAM_CBANK
	.align		4
        /*011c*/ 	.byte	0x04, 0x0a
        /*011e*/ 	.short	(.L_47 - .L_46)
	.align		4
.L_46:
        /*0120*/ 	.word	index@(.nv.constant0.triton_poi_fused__native_batch_norm_legit_no_training_add_convolution_relu_16)
        /*0124*/ 	.short	0x0210
        /*0126*/ 	.short	0x0074


	//----- nvinfo : EIATTR_SW_WAR
	.align		4
.L_47:
        /*0128*/ 	.byte	0x04, 0x36
        /*012a*/ 	.short	(.L_49 - .L_48)
.L_48:
        /*012c*/ 	.word	0x00000008
.L_49:


//--------------------- .nv.callgraph             --------------------------
	.section	.nv.callgraph,"",@"SHT_CUDA_CALLGRAPH"
	.align	4
	.sectionentsize	8
	.align		4
        /*0000*/ 	.word	0x00000000
	.align		4
        /*0004*/ 	.word	0xffffffff
	.align		4
        /*0008*/ 	.word	0x00000000
	.align		4
        /*000c*/ 	.word	0xfffffffe
	.align		4
        /*0010*/ 	.word	0x00000000
	.align		4
        /*0014*/ 	.word	0xfffffffd
	.align		4
        /*0018*/ 	.word	0x00000000
	.align		4
        /*001c*/ 	.word	0xfffffffc


//--------------------- .nv.constant4             --------------------------
	.section	.nv.constant4,"a",@progbits
	.align	8
	.align		8
.nv.constant4:
        /*0000*/ 	.dword	_$_str
	.align		8
        /*0008*/ 	.dword	_$_str_$_2


//--------------------- .text.triton_poi_fused__native_batch_norm_legit_no_training_add_convolution_relu_16 --------------------------
	.section	.text.triton_poi_fused__native_batch_norm_legit_no_training_add_convolution_relu_16,"ax",@progbits
	.align	128
        .global         triton_poi_fused__native_batch_norm_legit_no_training_add_convolution_relu_16
        .type           triton_poi_fused__native_batch_norm_legit_no_training_add_convolution_relu_16,@function
        .size           triton_poi_fused__native_batch_norm_legit_no_training_add_convolution_relu_16,(.L_x_1 - triton_poi_fused__native_batch_norm_legit_no_training_add_convolution_relu_16)
        .other          triton_poi_fused__native_batch_norm_legit_no_training_add_convolution_relu_16,@"STO_CUDA_ENTRY STV_DEFAULT"
triton_poi_fused__native_batch_norm_legit_no_training_add_convolution_relu_16:
.text.triton_poi_fused__native_batch_norm_legit_no_training_add_convolution_relu_16:
[----:B------:R-:W-:Y:S01]  /*0000*/  LDC R1, c[0x0][0x28] ;  /* 0x00000a00ff017b82 */ /* 0x000fe20000000800 */
[----:B------:R-:W1:Y:S07]  /*0010*/  S2R R22, SR_TID.X ;  /* 0x0000000000167919 */ /* 0x000e6e0000002100 */
[----:B------:R-:W2:Y:S01]  /*0020*/  LDC.64 R20, c[0x0][0x258] ;  /* 0x00009600ff147b82 */ /* 0x000ea20000000a00 */
[----:B------:R-:W-:Y:S01]  /*0030*/  ULDC.64 UR4, c[0x0][0x208] ;  /* 0x0000820000047ab9 */ /* 0x000fe20000000a00 */
[----:B------:R-:W3:Y:S06]  /*0040*/  S2R R3, SR_CTAID.X ;  /* 0x0000000000037919 */ /* 0x000eec0000002500 */
[----:B------:R-:W4:Y:S08]  /*0050*/  LDC.64 R8, c[0x0][0x230] ;  /* 0x00008c00ff087b82 */ /* 0x000f300000000a00 */
[----:B------:R-:W5:Y:S08]  /*0060*/  LDC.64 R26, c[0x0][0x248] ;  /* 0x00009200ff1a7b82 */ /* 0x000f700000000a00 */
[----:B------:R-:W5:Y:S01]  /*0070*/  LDC.64 R12, c[0x0][0x218] ;  /* 0x00008600ff0c7b82 */ /* 0x000f620000000a00 */
[----:B-1----:R-:W-:-:S07]  /*0080*/  LOP3.LUT R22, R22, 0x7f, RZ, 0xc0, !PT ;  /* 0x0000007f16167812 */ /* 0x002fce00078ec0ff */
[----:B------:R-:W1:Y:S01]  /*0090*/  LDC.64 R28, c[0x0][0x220] ;  /* 0x00008800ff1c7b82 */ /* 0x000e620000000a00 */
[----:B---3--:R-:W-:Y:S02]  /*00a0*/  SHF.R.S32.HI R0, RZ, 0x18, R3 ;  /* 0x00000018ff007819 */ /* 0x008fe40000011403 */
[----:B------:R-:W-:Y:S02]  /*00b0*/  LEA R22, R3, R22, 0x7 ;  /* 0x0000001603167211 */ /* 0x000fe400078e38ff */
[----:B------:R-:W-:-:S03]  /*00c0*/  SGXT R3, R0, 0x1 ;  /* 0x000000010003781a */ /* 0x000fc60000000200 */
[----:B------:R-:W3:Y:S01]  /*00d0*/  LDC.64 R10, c[0x0][0x210] ;  /* 0x00008400ff0a7b82 */ /* 0x000ee20000000a00 */
[----:B------:R-:W-:-:S04]  /*00e0*/  LEA.HI R3, R3, R22, RZ, 0x6 ;  /* 0x0000001603037211 */ /* 0x000fc800078f30ff */
[----:B------:R-:W-:-:S03]  /*00f0*/  LOP3.LUT R3, R3, 0xffffffc0, RZ, 0xc0, !PT ;  /* 0xffffffc003037812 */ /* 0x000fc600078ec0ff */
[----:B------:R-:W1:Y:S01]  /*0100*/  LDC.64 R16, c[0x0][0x228] ;  /* 0x00008a00ff107b82 */ /* 0x000e620000000a00 */
[----:B------:R-:W-:-:S05]  /*0110*/  IADD3 R23, R22, -R3, RZ ;  /* 0x8000000316177210 */ /* 0x000fca0007ffe0ff */
[C---:B--2---:R-:W-:Y:S02]  /*0120*/  IMAD.WIDE R20, R23.reuse, 0x4, R20 ;  /* 0x0000000417147825 */ /* 0x044fe400078e0214 */
[----:B------:R-:W2:Y:S02]  /*0130*/  LDC.64 R14, c[0x0][0x250] ;  /* 0x00009400ff0e7b82 */ /* 0x000ea40000000a00 */
[C---:B----4-:R-:W-:Y:S02]  /*0140*/  IMAD.WIDE R8, R23.reuse, 0x4, R8 ;  /* 0x0000000417087825 */ /* 0x050fe400078e0208 */
[----:B------:R-:W4:Y:S04]  /*0150*/  LDG.E.EL R20, desc[UR4][R20.64] ;  /* 0x0000000414147981 */ /* 0x000f28000c2e1900 */
[----:B------:R-:W2:Y:S01]  /*0160*/  LDC.64 R2, c[0x0][0x238] ;  /* 0x00008e00ff027b82 */ /* 0x000ea20000000a00 */
[----:B------:R3:W4:Y:S07]  /*0170*/  LDG.E.EL R19, desc[UR4][R8.64] ;  /* 0x0000000408137981 */ /* 0x00072e000c2e1900 */
[----:B------:R-:W2:Y:S08]  /*0180*/  LDC.64 R4, c[0x0][0x240] ;  /* 0x00009000ff047b82 */ /* 0x000eb00000000a00 */
[----:B------:R-:W2:Y:S08]  /*0190*/  LDC.64 R6, c[0x0][0x260] ;  /* 0x00009800ff067b82 */ /* 0x000eb00000000a00 */
[----:B0--3--:R-:W0:Y:S01]  /*01a0*/  LDC.64 R8, c[0x0][0x268] ;  /* 0x00009a00ff087b82 */ /* 0x009e220000000a00 */
[----:B-----5:R-:W-:-:S04]  /*01b0*/  IMAD.WIDE R26, R23, 0x4, R26 ;  /* 0x00000004171a7825 */ /* 0x020fc800078e021a */
[C---:B------:R-:W-:Y:S01]  /*01c0*/  IMAD.WIDE R12, R22.reuse, 0x4, R12 ;  /* 0x00000004160c7825 */ /* 0x040fe200078e020c */
[----:B------:R-:W3:Y:S03]  /*01d0*/  LDG.E.EL R18, desc[UR4][R26.64] ;  /* 0x000000041a127981 */ /* 0x000ee6000c2e1900 */
[C---:B-1----:R-:W-:Y:S01]  /*01e0*/  IMAD.WIDE R28, R23.reuse, 0x4, R28 ;  /* 0x00000004171c7825 */ /* 0x042fe200078e021c */
[----:B------:R-:W3:Y:S03]  /*01f0*/  LDG.E R25, desc[UR4][R12.64] ;  /* 0x000000040c197981 */ /* 0x000ee6000c1e1900 */
[----:B------:R-:W-:Y:S01]  /*0200*/  IMAD.WIDE R10, R22, 0x4, R10 ;  /* 0x00000004160a7825 */ /* 0x000fe200078e020a */
[----:B------:R-:W5:Y:S03]  /*0210*/  LDG.E.EL R21, desc[UR4][R28.64] ;  /* 0x000000041c157981 */ /* 0x000f66000c2e1900 */
[C---:B------:R-:W-:Y:S01]  /*0220*/  IMAD.WIDE R16, R23.reuse, 0x4, R16 ;  /* 0x0000000417107825 */ /* 0x040fe200078e0210 */
[----:B------:R-:W5:Y:S03]  /*0230*/  LDG.E R0, desc[UR4][R10.64] ;  /* 0x000000040a007981 */ /* 0x000f66000c1e1900 */
[----:B--2---:R-:W-:-:S02]  /*0240*/  IMAD.WIDE R14, R23, 0x4, R14 ;  /* 0x00000004170e7825 */ /* 0x004fc400078e020e */
[----:B------:R-:W2:Y:S02]  /*0250*/  LDG.E.EL R16, desc[UR4][R16.64] ;  /* 0x0000000410107981 */ /* 0x000ea4000c2e1900 */
[C---:B------:R-:W-:Y:S02]  /*0260*/  IMAD.WIDE R2, R23.reuse, 0x4, R2 ;  /* 0x0000000417027825 */ /* 0x040fe400078e0202 */
[----:B------:R-:W2:Y:S02]  /*0270*/  LDG.E.EL R14, desc[UR4][R14.64] ;  /* 0x000000040e0e7981 */ /* 0x000ea4000c2e1900 */
[C---:B------:R-:W-:Y:S02]  /*0280*/  IMAD.WIDE R4, R23.reuse, 0x4, R4 ;  /* 0x0000000417047825 */ /* 0x040fe400078e0204 */
[----:B------:R1:W2:Y:S02]  /*0290*/  LDG.E.EL R2, desc[UR4][R2.64] ;  /* 0x0000000402027981 */ /* 0x0002a4000c2e1900 */
[----:B------:R-:W-:-:S02]  /*02a0*/  IMAD.WIDE R6, R23, 0x4, R6 ;  /* 0x0000000417067825 */ /* 0x000fc400078e0206 */
[----:B------:R-:W2:Y:S02]  /*02b0*/  LDG.E.EL R5, desc[UR4][R4.64] ;  /* 0x0000000404057981 */ /* 0x000ea4000c2e1900 */
[----:B0-----:R-:W-:Y:S02]  /*02c0*/  IMAD.WIDE R8, R23, 0x4, R8 ;  /* 0x0000000417087825 */ /* 0x001fe400078e0208 */
[----:B------:R-:W2:Y:S04]  /*02d0*/  LDG.E.EL R6, desc[UR4][R6.64] ;  /* 0x0000000406067981 */ /* 0x000ea8000c2e1900 */
[----:B------:R0:W2:Y:S01]  /*02e0*/  LDG.E.EL R23, desc[UR4][R8.64] ;  /* 0x0000000408177981 */ /* 0x0000a2000c2e1900 */
[----:B-1----:R-:W-:Y:S01]  /*02f0*/  HFMA2.MMA R3, -RZ, RZ, 1.625, 0 ;  /* 0x3e800000ff037435 */ /* 0x002fe200000001ff */
[----:B0-----:R-:W0:Y:S02]  /*0300*/  LDC.64 R8, c[0x0][0x278] ;  /* 0x00009e00ff087b82 */ /* 0x001e240000000a00 */
[----:B0-----:R-:W-:-:S04]  /*0310*/  IMAD.WIDE R8, R22, 0x4, R8 ;  /* 0x0000000416087825 */ /* 0x001fc800078e0208 */
[----:B----4-:R-:W-:Y:S01]  /*0320*/  FADD R20, R20, 9.9999997473787516356e-06 ;  /* 0x3727c5ac14147421 */ /* 0x010fe20000000000 */
[----:B------:R-:W-:-:S03]  /*0330*/  FADD R19, R19, 9.9999997473787516356e-06 ;  /* 0x3727c5ac13137421 */ /* 0x000fc60000000000 */
[----:B------:R-:W0:Y:S08]  /*0340*/  MUFU.SQRT R15, R20 ;  /* 0x00000014000f7308 */ /* 0x000e300000002000 */
[----:B------:R-:W1:Y:S01]  /*0350*/  MUFU.SQRT R17, R19 ;  /* 0x0000001300117308 */ /* 0x000e620000002000 */
[C---:B0-----:R-:W-:Y:S02]  /*0360*/  FSETP.GT.AND P1, PT, R15.reuse, 8.50705917302346158658e+37, PT ;  /* 0x7e8000000f00780b */ /* 0x041fe40003f24000 */
[----:B------:R-:W-:-:S02]  /*0370*/  FSETP.GEU.AND P3, PT, R15, 1.175494350822287508e-38, PT ;  /* 0x008000000f00780b */ /* 0x000fc40003f6e000 */
[C---:B-1----:R-:W-:Y:S02]  /*0380*/  FSETP.GT.AND P0, PT, R17.reuse, 8.50705917302346158658e+37, PT ;  /* 0x7e8000001100780b */ /* 0x042fe40003f04000 */
[----:B------:R-:W-:-:S07]  /*0390*/  FSETP.GEU.AND P2, PT, R17, 1.175494350822287508e-38, PT ;  /* 0x008000001100780b */ /* 0x000fce0003f4e000 */
[----:B------:R-:W-:-:S04]  /*03a0*/  @P1 FMUL R15, R15, 0.25 ;  /* 0x3e8000000f0f1820 */ /* 0x000fc80000400000 */
[----:B------:R-:W-:Y:S01]  /*03b0*/  @!P3 FMUL R15, R15, 16777216 ;  /* 0x4b8000000f0fb820 */ /* 0x000fe20000400000 */
[----:B------:R-:W-:-:S04]  /*03c0*/  @P0 FMUL R17, R17, 0.25 ;  /* 0x3e80000011110820 */ /* 0x000fc80000400000 */
[----:B------:R-:W-:Y:S01]  /*03d0*/  @!P2 FMUL R17, R17, 16777216 ;  /* 0x4b8000001111a820 */ /* 0x000fe20000400000 */
[----:B------:R-:W0:Y:S01]  /*03e0*/  MUFU.RCP R15, R15 ;  /* 0x0000000f000f7308 */ /* 0x000e220000001000 */
[----:B------:R-:W-:-:S07]  /*03f0*/  FSEL R4, R3, 1, P0 ;  /* 0x3f80000003047808 */ /* 0x000fce0000000000 */
[----:B------:R-:W1:Y:S01]  /*0400*/  MUFU.RCP R17, R17 ;  /* 0x0000001100117308 */ /* 0x000e620000001000 */
[----:B------:R-:W-:Y:S01]  /*0410*/  FSEL R20, R3, 1, P1 ;  /* 0x3f80000003147808 */ /* 0x000fe20000800000 */
[----:B---3--:R-:W-:Y:S01]  /*0420*/  FADD R25, R25, R18 ;  /* 0x0000001219197221 */ /* 0x008fe20000000000 */
[----:B------:R-:W-:Y:S01]  /*0430*/  @!P2 FMUL R4, R4, 16777216 ;  /* 0x4b8000000404a820 */ /* 0x000fe20000400000 */
[----:B-----5:R-:W-:Y:S01]  /*0440*/  FADD R21, R0, R21 ;  /* 0x0000001500157221 */ /* 0x020fe20000000000 */
[----:B------:R-:W3:Y:S01]  /*0450*/  LDC.64 R18, c[0x0][0x270] ;  /* 0x00009c00ff127b82 */ /* 0x000ee20000000a00 */
[----:B------:R-:W-:Y:S01]  /*0460*/  @!P3 FMUL R20, R20, 16777216 ;  /* 0x4b8000001414b820 */ /* 0x000fe20000400000 */
[----:B--2---:R-:W-:Y:S01]  /*0470*/  FADD R7, -R14, R25 ;  /* 0x000000190e077221 */ /* 0x004fe20000000100 */
[----:B------:R-:W-:Y:S02]  /*0480*/  FADD R3, -R16, R21 ;  /* 0x0000001510037221 */ /* 0x000fe40000000100 */
[----:B0-----:R-:W-:Y:S01]  /*0490*/  FMUL R20, R15, R20 ;  /* 0x000000140f147220 */ /* 0x001fe20000400000 */
[----:B-1----:R-:W-:-:S03]  /*04a0*/  FMUL R4, R17, R4 ;  /* 0x0000000411047220 */ /* 0x002fc60000400000 */
[----:B------:R-:W-:Y:S01]  /*04b0*/  FMUL R7, R20, R7 ;  /* 0x0000000714077220 */ /* 0x000fe20000400000 */
[----:B------:R-:W-:-:S03]  /*04c0*/  FMUL R3, R4, R3 ;  /* 0x0000000304037220 */ /* 0x000fc60000400000 */
[----:B------:R-:W-:Y:S01]  /*04d0*/  FFMA R6, R6, R7, R23 ;  /* 0x0000000706067223 */ /* 0x000fe20000000017 */
[----:B------:R-:W-:-:S04]  /*04e0*/  FFMA R2, R2, R3, R5 ;  /* 0x0000000302027223 */ /* 0x000fc80000000005 */
[----:B------:R-:W-:Y:S02]  /*04f0*/  FSETP.GEU.AND P0, PT, R6, RZ, PT ;  /* 0x000000ff0600720b */ /* 0x000fe40003f0e000 */
[----:B------:R-:W-:Y:S02]  /*0500*/  FSETP.GEU.AND P1, PT, R2, RZ, PT ;  /* 0x000000ff0200720b */ /* 0x000fe40003f2e000 */
[----:B------:R-:W-:Y:S02]  /*0510*/  FSEL R6, R6, RZ, P0 ;  /* 0x000000ff06067208 */ /* 0x000fe40000000000 */
[----:B------:R-:W-:Y:S01]  /*0520*/  FSEL R3, R2, RZ, P1 ;  /* 0x000000ff02037208 */ /* 0x000fe20000800000 */
[----:B---3--:R-:W-:Y:S01]  /*0530*/  IMAD.WIDE R18, R22, 0x4, R18 ;  /* 0x0000000416127825 */ /* 0x008fe200078e0212 */
[----:B------:R-:W-:Y:S03]  /*0540*/  STG.E desc[UR4][R10.64], R21 ;  /* 0x000000150a007986 */ /* 0x000fe6000c101904 */
[----:B------:R-:W-:Y:S01]  /*0550*/  FADD R5, R3, R6 ;  /* 0x0000000603057221 */ /* 0x000fe20000000000 */
[----:B------:R-:W-:Y:S04]  /*0560*/  STG.E desc[UR4][R18.64], R3 ;  /* 0x0000000312007986 */ /* 0x000fe8000c101904 */
[----:B------:R-:W-:Y:S04]  /*0570*/  STG.E desc[UR4][R12.64], R25 ;  /* 0x000000190c007986 */ /* 0x000fe8000c101904 */
[----:B------:R-:W-:Y:S01]  /*0580*/  STG.E desc[UR4][R8.64], R5 ;  /* 0x0000000508007986 */ /* 0x000fe2000c101904 */
[----:B------:R-:W-:Y:S05]  /*0590*/  EXIT ;  /* 0x000000000000794d */ /* 0x000fea0003800000 */
.L_x_0:
[----:B------:R-:W-:-:S00]  /*05a0*/  BRA `(.L_x_0) ;  /* 0xfffffffc00fc7947 */ /* 0x000fc0000383ffff */
[----:B------:R-:W-:-:S00]  /*05b0*/  NOP ;  /* 0x0000000000007918 */ /* 0x000fc00000000000 */
        /* <DEDUP_REMOVED lines=12> */
.L_x_1:


//--------------------- .nv.global.init           --------------------------
	.section	.nv.global.init,"aw",@progbits
.nv.global.init:
	.type		_$_str,@object
	.size		_$_str,(_$_str_$_2 - _$_str)
_$_str:
        /*0000*/ 	.byte	0x5f, 0x5f, 0x43, 0x55, 0x44, 0x41, 0x5f, 0x46, 0x54, 0x5a, 0x00
	.type		_$_str_$_2,@object
	.size		_$_str_$_2,(.L_1 - _$_str_$_2)
_$_str_$_2:
        /*000b*/ 	.byte	0x5f, 0x5f, 0x43, 0x55, 0x44, 0x41, 0x5f, 0x50, 0x52, 0x45, 0x43, 0x5f, 0x53, 0x51, 0x52, 0x54
        /*001b*/ 	.byte	0x00
.L_1:


//--------------------- .nv.constant0.triton_poi_fused__native_batch_norm_legit_no_training_add_convolution_relu_16 --------------------------
	.section	.nv.constant0.triton_poi_fused__native_batch_norm_legit_no_training_add_convolution_relu_16,"a",@progbits
	.sectionflags	@""
	.align	4
.nv.constant0.triton_poi_fused__native_batch_norm_legit_no_training_add_convolution_relu_16:
	.zero		644
